	.headerflags	@"EF_CUDA_TEXMODE_UNIFIED EF_CUDA_64BIT_ADDRESS EF_CUDA_SM86 EF_CUDA_VIRTUAL_SM(EF_CUDA_SM86)"
	.elftype	@"ET_EXEC"


//--------------------- .nv.info                  --------------------------
	.section	.nv.info,"",@"SHT_CUDA_INFO"
	.align	4


	//----- nvinfo : EIATTR_REGCOUNT
	.align		4
        /*0000*/ 	.byte	0x04, 0x2f
        /*0002*/ 	.short	(.L_2 - .L_1)
	.align		4
.L_1:
        /*0004*/ 	.word	index@(triton_red_fused__to_copy_add_mean_mul_pow_rsqrt_12)
        /*0008*/ 	.word	0x00000028


	//----- nvinfo : EIATTR_MIN_STACK_SIZE
	.align		4
.L_2:
        /*000c*/ 	.byte	0x04, 0x12
        /*000e*/ 	.short	(.L_4 - .L_3)
	.align		4
.L_3:
        /*0010*/ 	.word	index@(triton_red_fused__to_copy_add_mean_mul_pow_rsqrt_12)
        /*0014*/ 	.word	0x00000000


	//----- nvinfo : EIATTR_FRAME_SIZE
	.align		4
.L_4:
        /*0018*/ 	.byte	0x04, 0x11
        /*001a*/ 	.short	(.L_6 - .L_5)
	.align		4
.L_5:
        /*001c*/ 	.word	index@(triton_red_fused__to_copy_add_mean_mul_pow_rsqrt_12)
        /*0020*/ 	.word	0x00000000


	//----- nvinfo : EIATTR_MIN_STACK_SIZE
	.align		4
.L_6:
        /*0024*/ 	.byte	0x04, 0x12
        /*0026*/ 	.short	(.L_8 - .L_7)
	.align		4
.L_7:
        /*0028*/ 	.word	index@(triton_red_fused__to_copy_add_mean_mul_pow_rsqrt_12)
        /*002c*/ 	.word	0x00000000
.L_8:


//--------------------- .nv.info.triton_red_fused__to_copy_add_mean_mul_pow_rsqrt_12 --------------------------
	.section	.nv.info.triton_red_fused__to_copy_add_mean_mul_pow_rsqrt_12,"",@"SHT_CUDA_INFO"
	.sectionflags	@""
	.align	4


	//----- nvinfo : EIATTR_CUDA_API_VERSION
	.align		4
        /*0000*/ 	.byte	0x04, 0x37
        /*0002*/ 	.short	(.L_10 - .L_9)
.L_9:
        /*0004*/ 	.word	0x0000007c


	//----- nvinfo : EIATTR_SW2861232_WAR
	.align		4
.L_10:
        /*0008*/ 	.byte	0x01, 0x35
	.zero		2


	//----- nvinfo : EIATTR_PARAM_CBANK
	.align		4
        /*000c*/ 	.byte	0x04, 0x0a
        /*000e*/ 	.short	(.L_12 - .L_11)
	.align		4
.L_11:
        /*0010*/ 	.word	index@(.nv.constant0.triton_red_fused__to_copy_add_mean_mul_pow_rsqrt_12)
        /*0014*/ 	.short	0x0160
        /*0016*/ 	.short	0x0048


	//----- nvinfo : EIATTR_CBANK_PARAM_SIZE
	.align		4
.L_12:
        /*0018*/ 	.byte	0x03, 0x19
        /*001a*/ 	.short	0x0048


	//----- nvinfo : EIATTR_KPARAM_INFO
	.align		4
        /*001c*/ 	.byte	0x04, 0x17
        /*001e*/ 	.short	(.L_14 - .L_13)
.L_13:
        /*0020*/ 	.word	0x00000000
        /*0024*/ 	.short	0x0009
        /*0026*/ 	.short	0x0040
        /*0028*/ 	.byte	0x00, 0xf4, 0x21, 0x00


	//----- nvinfo : EIATTR_KPARAM_INFO
	.align		4
.L_14:
        /*002c*/ 	.byte	0x04, 0x17
        /*002e*/ 	.short	(.L_16 - .L_15)
.L_15:
        /*0030*/ 	.word	0x00000000
        /*0034*/ 	.short	0x0008
        /*0036*/ 	.short	0x003c
        /*0038*/ 	.byte	0x00, 0xf0, 0x11, 0x00


	//----- nvinfo : EIATTR_KPARAM_INFO
	.align		4
.L_16:
        /*003c*/ 	.byte	0x04, 0x17
        /*003e*/ 	.short	(.L_18 - .L_17)
.L_17:
        /*0040*/ 	.word	0x00000000
        /*0044*/ 	.short	0x0007
        /*0046*/ 	.short	0x0038
        /*0048*/ 	.byte	0x00, 0xf0, 0x11, 0x00


	//----- nvinfo : EIATTR_KPARAM_INFO
	.align		4
.L_18:
        /*004c*/ 	.byte	0x04, 0x17
        /*004e*/ 	.short	(.L_20 - .L_19)
.L_19:
        /*0050*/ 	.word	0x00000000
        /*0054*/ 	.short	0x0006
        /*0056*/ 	.short	0x0030
        /*0058*/ 	.byte	0x00, 0xf4, 0x21, 0x00


	//----- nvinfo : EIATTR_KPARAM_INFO
	.align		4
.L_20:
        /*005c*/ 	.byte	0x04, 0x17
        /*005e*/ 	.short	(.L_22 - .L_21)
.L_21:
        /*0060*/ 	.word	0x00000000
        /*0064*/ 	.short	0x0005
        /*0066*/ 	.short	0x0028
        /*0068*/ 	.byte	0x00, 0xf4, 0x21, 0x00


	//----- nvinfo : EIATTR_KPARAM_INFO
	.align		4
.L_22:
        /*006c*/ 	.byte	0x04, 0x17
        /*006e*/ 	.short	(.L_24 - .L_23)
.L_23:
        /*0070*/ 	.word	0x00000000
        /*0074*/ 	.short	0x0004
        /*0076*/ 	.short	0x0020
        /*0078*/ 	.byte	0x00, 0xf4, 0x21, 0x00


	//----- nvinfo : EIATTR_KPARAM_INFO
	.align		4
.L_24:
        /*007c*/ 	.byte	0x04, 0x17
        /*007e*/ 	.short	(.L_26 - .L_25)
.L_25:
        /*0080*/ 	.word	0x00000000
        /*0084*/ 	.short	0x0003
        /*0086*/ 	.short	0x0018
        /*0088*/ 	.byte	0x00, 0xf4, 0x21, 0x00


	//----- nvinfo : EIATTR_KPARAM_INFO
	.align		4
.L_26:
        /*008c*/ 	.byte	0x04, 0x17
        /*008e*/ 	.short	(.L_28 - .L_27)
.L_27:
        /*0090*/ 	.word	0x00000000
        /*0094*/ 	.short	0x0002
        /*0096*/ 	.short	0x0010
        /*0098*/ 	.byte	0x00, 0xf4, 0x21, 0x00


	//----- nvinfo : EIATTR_KPARAM_INFO
	.align		4
.L_28:
        /*009c*/ 	.byte	0x04, 0x17
        /*009e*/ 	.short	(.L_30 - .L_29)
.L_29:
        /*00a0*/ 	.word	0x00000000
        /*00a4*/ 	.short	0x0001
        /*00a6*/ 	.short	0x0008
        /*00a8*/ 	.byte	0x00, 0xf4, 0x21, 0x00


	//----- nvinfo : EIATTR_KPARAM_INFO
	.align		4
.L_30:
        /*00ac*/ 	.byte	0x04, 0x17
        /*00ae*/ 	.short	(.L_32 - .L_31)
.L_31:
        /*00b0*/ 	.word	0x00000000
        /*00b4*/ 	.short	0x0000
        /*00b6*/ 	.short	0x0000
        /*00b8*/ 	.byte	0x00, 0xf4, 0x21, 0x00


	//----- nvinfo : EIATTR_MAXREG_COUNT
	.align		4
.L_32:
        /*00bc*/ 	.byte	0x03, 0x1b
        /*00be*/ 	.short	0x0080


	//----- nvinfo : EIATTR_COOP_GROUP_MASK_REGIDS
	.align		4
        /*00c0*/ 	.byte	0x04, 0x29
        /*00c2*/ 	.short	(.L_34 - .L_33)


	//   ....[0]....
.L_33:
        /*00c4*/ 	.word	0xffffffff


	//   ....[1]....
        /*00c8*/ 	.word	0xffffffff


	//   ....[2]....
        /*00cc*/ 	.word	0xffffffff


	//   ....[3]....
        /*00d0*/ 	.word	0xffffffff


	//   ....[4]....
        /*00d4*/ 	.word	0xffffffff


	//   ....[5]....
        /*00d8*/ 	.word	0xffffffff


	//----- nvinfo : EIATTR_COOP_GROUP_INSTR_OFFSETS
	.align		4
.L_34:
        /*00dc*/ 	.byte	0x04, 0x28
        /*00de*/ 	.short	(.L_36 - .L_35)


	//   ....[0]....
.L_35:
        /*00e0*/ 	.word	0x00000a00


	//   ....[1]....
        /*00e4*/ 	.word	0x00000a20


	//   ....[2]....
        /*00e8*/ 	.word	0x00000a50


	//   ....[3]....
        /*00ec*/ 	.word	0x00000a70


	//   ....[4]....
        /*00f0*/ 	.word	0x00000a90


	//   ....[5]....
        /*00f4*/ 	.word	0x00000b20


	//----- nvinfo : EIATTR_EXIT_INSTR_OFFSETS
	.align		4
.L_36:
        /*00f8*/ 	.byte	0x04, 0x1c
        /*00fa*/ 	.short	(.L_38 - .L_37)


	//   ....[0]....
.L_37:
        /*00fc*/ 	.word	0x00000f20


	//----- nvinfo : EIATTR_REQNTID
	.align		4
.L_38:
        /*0100*/ 	.byte	0x04, 0x10
        /*0102*/ 	.short	(.L_40 - .L_39)
.L_39:
        /*0104*/ 	.word	0x00000200
        /*0108*/ 	.word	0x00000001
        /*010c*/ 	.word	0x00000001
.L_40:


//--------------------- .nv.callgraph             --------------------------
	.section	.nv.callgraph,"",@"SHT_CUDA_CALLGRAPH"
	.align	4
	.sectionentsize	8
	.align		4
        /*0000*/ 	.word	0x00000000
	.align		4
        /*0004*/ 	.word	0xffffffff
	.align		4
        /*0008*/ 	.word	0x00000000
	.align		4
        /*000c*/ 	.word	0xfffffffe
	.align		4
        /*0010*/ 	.word	0x00000000
	.align		4
        /*0014*/ 	.word	0xfffffffd
	.align		4
        /*0018*/ 	.word	0x00000000
	.align		4
        /*001c*/ 	.word	0xfffffffc


//--------------------- .nv.rel.action            --------------------------
	.section	.nv.rel.action,"",@"SHT_CUDA_RELOCINFO"
	.align	8
	.sectionentsize	8
        /*0000*/ 	.byte	0x73, 0x00, 0x00, 0x00, 0x00, 0x00, 0x00, 0x00, 0x00, 0x00, 0x00, 0x11, 0x25, 0x00, 0x05, 0x36


//--------------------- .nv.constant4             --------------------------
	.section	.nv.constant4,"a",@progbits
	.align	8
	.align		8
.nv.constant4:
        /*0000*/ 	.dword	_$_str


//--------------------- .nv.constant0.triton_red_fused__to_copy_add_mean_mul_pow_rsqrt_12 --------------------------
	.section	.nv.constant0.triton_red_fused__to_copy_add_mean_mul_pow_rsqrt_12,"a",@progbits
	.sectionflags	@""
	.align	4
.nv.constant0.triton_red_fused__to_copy_add_mean_mul_pow_rsqrt_12:
	.zero		424


//--------------------- .text.triton_red_fused__to_copy_add_mean_mul_pow_rsqrt_12 --------------------------
	.section	.text.triton_red_fused__to_copy_add_mean_mul_pow_rsqrt_12,"ax",@progbits
	.sectionflags	@"SHF_BARRIERS=1"
	.sectioninfo	@"SHI_REGISTERS=40"
	.align	128
        .global         triton_red_fused__to_copy_add_mean_mul_pow_rsqrt_12
        .type           triton_red_fused__to_copy_add_mean_mul_pow_rsqrt_12,@function
        .size           triton_red_fused__to_copy_add_mean_mul_pow_rsqrt_12,(.L_x_3 - triton_red_fused__to_copy_add_mean_mul_pow_rsqrt_12)
        .other          triton_red_fused__to_copy_add_mean_mul_pow_rsqrt_12,@"STO_CUDA_ENTRY STV_DEFAULT"
triton_red_fused__to_copy_add_mean_mul_pow_rsqrt_12:
.text.triton_red_fused__to_copy_add_mean_mul_pow_rsqrt_12:
[----:B------:R-:W-:Y:S02]  /*0000*/  MOV R1, c[0x0][0x28] ;  /* 0x00000a0000017a02 */ /* 0x000fe40000000f00 */
[----:B------:R-:W0:Y:S01]  /*0010*/  S2R R0, SR_TID.X ;  /* 0x0000000000007919 */ /* 0x000e220000002100 */
[----:B------:R-:W1:Y:S01]  /*0020*/  S2UR UR4, SR_CTAID.X ;  /* 0x00000000000479c3 */ /* 0x000e620000002500 */
[----:B------:R-:W-:Y:S01]  /*0030*/  CS2R R2, SRZ ;  /* 0x0000000000027805 */ /* 0x000fe2000001ff00 */
[----:B------:R-:W-:Y:S01]  /*0040*/  MOV R30, 0xfffffe00 ;  /* 0xfffffe00001e7802 */ /* 0x000fe20000000f00 */
[----:B------:R-:W-:Y:S01]  /*0050*/  CS2R R4, SRZ ;  /* 0x0000000000047805 */ /* 0x000fe2000001ff00 */
[----:B------:R-:W-:Y:S01]  /*0060*/  MOV R6, RZ ;  /* 0x000000ff00067202 */ /* 0x000fe20000000f00 */
[----:B------:R-:W-:Y:S01]  /*0070*/  CS2R R24, SRZ ;  /* 0x0000000000187805 */ /* 0x000fe2000001ff00 */
[----:B------:R-:W-:Y:S02]  /*0080*/  MOV R26, RZ ;  /* 0x000000ff001a7202 */ /* 0x000fe40000000f00 */
[----:B0-----:R-:W-:Y:S01]  /*0090*/  SHF.R.U32.HI R29, RZ, 0x6, R0 ;  /* 0x00000006ff1d7819 */ /* 0x001fe20000011600 */
[----:B-1----:R-:W-:Y:S01]  /*00a0*/  USHF.L.U32 UR4, UR4, 0x3, URZ ;  /* 0x0000000304047899 */ /* 0x002fe2000800063f */
[----:B------:R-:W-:-:S02]  /*00b0*/  IMAD.SHL.U32 R7, R0, 0x8, RZ ;  /* 0x0000000800077824 */ /* 0x000fc400078e00ff */
[----:B------:R-:W-:-:S03]  /*00c0*/  SGXT.U32 R29, R29, 0x3 ;  /* 0x000000031d1d781a */ /* 0x000fc60000000000 */
[----:B------:R-:W-:Y:S02]  /*00d0*/  LOP3.LUT R7, R7, 0x1f8, RZ, 0xc0, !PT ;  /* 0x000001f807077812 */ /* 0x000fe400078ec0ff */
[----:B------:R-:W-:Y:S01]  /*00e0*/  LOP3.LUT R8, R29, UR4, RZ, 0xfc, !PT ;  /* 0x000000041d087c12 */ /* 0x000fe2000f8efcff */
[----:B------:R-:W-:-:S03]  /*00f0*/  ULDC.64 UR4, c[0x0][0x118] ;  /* 0x0000460000047ab9 */ /* 0x000fc60000000a00 */
[C---:B------:R-:W-:Y:S01]  /*0100*/  ISETP.GE.AND P1, PT, R8.reuse, 0x200, PT ;  /* 0x000002000800780c */ /* 0x040fe20003f26270 */
[----:B------:R-:W-:Y:S02]  /*0110*/  IMAD R27, R8, 0x1000, R7 ;  /* 0x00001000081b7824 */ /* 0x000fe400078e0207 */
.L_x_0:
[----:B------:R-:W-:Y:S01]  /*0120*/  IADD3 R30, R30, 0x200, RZ ;  /* 0x000002001e1e7810 */ /* 0x000fe20007ffe0ff */
[----:B0-----:R-:W-:Y:S01]  /*0130*/  CS2R R8, SRZ ;  /* 0x0000000000087805 */ /* 0x001fe2000001ff00 */
[----:B------:R-:W-:Y:S01]  /*0140*/  MOV R28, 0x2 ;  /* 0x00000002001c7802 */ /* 0x000fe20000000f00 */
[----:B------:R-:W-:Y:S01]  /*0150*/  CS2R R10, SRZ ;  /* 0x00000000000a7805 */ /* 0x000fe2000001ff00 */
[----:B------:R-:W-:Y:S01]  /*0160*/  LOP3.LUT R31, R27, R30, RZ, 0xfc, !PT ;  /* 0x0000001e1b1f7212 */ /* 0x000fe200078efcff */
[----:B------:R-:W-:Y:S01]  /*0170*/  CS2R R12, SRZ ;  /* 0x00000000000c7805 */ /* 0x000fe2000001ff00 */
[----:B------:R-:W-:Y:S01]  /*0180*/  CS2R R14, SRZ ;  /* 0x00000000000e7805 */ /* 0x000fe2000001ff00 */
[----:B------:R-:W-:Y:S01]  /*0190*/  CS2R R16, SRZ ;  /* 0x0000000000107805 */ /* 0x000fe2000001ff00 */
[----:B------:R-:W-:Y:S01]  /*01a0*/  CS2R R18, SRZ ;  /* 0x0000000000127805 */ /* 0x000fe2000001ff00 */
[----:B------:R-:W-:Y:S01]  /*01b0*/  IMAD.WIDE R32, R31, R28, c[0x0][0x168] ;  /* 0x00005a001f207625 */ /* 0x000fe200078e021c */
[----:B------:R-:W-:Y:S01]  /*01c0*/  CS2R R20, SRZ ;  /* 0x0000000000147805 */ /* 0x000fe2000001ff00 */
[----:B------:R-:W-:-:S02]  /*01d0*/  CS2R R22, SRZ ;  /* 0x0000000000167805 */ /* 0x000fc4000001ff00 */
[CC--:B------:R-:W-:Y:S01]  /*01e0*/  IMAD.WIDE R36, R31.reuse, R28.reuse, c[0x0][0x170] ;  /* 0x00005c001f247625 */ /* 0x0c0fe200078e021c */
[----:B------:R0:W2:Y:S03]  /*01f0*/  @!P1 LDG.E.EF.128 R8, [R32.64] ;  /* 0x0000000420089981 */ /* 0x0000a6000c0e1d00 */
[CC--:B------:R-:W-:Y:S01]  /*0200*/  IMAD.WIDE R34, R31.reuse, R28.reuse, c[0x0][0x178] ;  /* 0x00005e001f227625 */ /* 0x0c0fe200078e021c */
[----:B------:R-:W3:Y:S04]  /*0210*/  @!P1 LDG.E.EF.128 R12, [R36.64] ;  /* 0x00000004240c9981 */ /* 0x000ee8000c0e1d00 */
[----:B------:R2:W4:Y:S01]  /*0220*/  @!P1 LDG.E.EF.128 R16, [R34.64] ;  /* 0x0000000422109981 */ /* 0x000522000c0e1d00 */
[----:B0-----:R-:W-:-:S05]  /*0230*/  IMAD.WIDE R32, R31, R28, c[0x0][0x160] ;  /* 0x000058001f207625 */ /* 0x001fca00078e021c */
[----:B------:R-:W5:Y:S01]  /*0240*/  @!P1 LDG.E.EF.128 R20, [R32.64] ;  /* 0x0000000420149981 */ /* 0x000f62000c0e1d00 */
[----:B--2---:R-:W-:Y:S02]  /*0250*/  SHF.L.U32 R35, R11, 0x10, RZ ;  /* 0x000000100b237819 */ /* 0x004fe400000006ff */
[----:B---3--:R-:W-:Y:S02]  /*0260*/  SHF.L.U32 R36, R15, 0x10, RZ ;  /* 0x000000100f247819 */ /* 0x008fe400000006ff */
[----:B------:R-:W-:Y:S01]  /*0270*/  PRMT R15, R11, 0x7632, R15 ;  /* 0x000076320b0f7816 */ /* 0x000fe2000000000f */
[C---:B-----5:R-:W-:Y:S01]  /*0280*/  IMAD.U32 R34, R23.reuse, 0x10000, RZ ;  /* 0x0001000017227824 */ /* 0x060fe200078e00ff */
[----:B------:R-:W-:-:S03]  /*0290*/  PRMT R23, R23, 0x7632, R23 ;  /* 0x0000763217177816 */ /* 0x000fc60000000017 */
[----:B------:R-:W-:Y:S01]  /*02a0*/  FADD R35, R34, R35 ;  /* 0x0000002322237221 */ /* 0x000fe20000000000 */
[----:B------:R-:W-:Y:S01]  /*02b0*/  SHF.L.U32 R34, R15, 0x10, RZ ;  /* 0x000000100f227819 */ /* 0x000fe200000006ff */
[----:B------:R-:W-:Y:S01]  /*02c0*/  IMAD.U32 R23, R23, 0x10000, RZ ;  /* 0x0001000017177824 */ /* 0x000fe200078e00ff */
[----:B------:R-:W-:-:S03]  /*02d0*/  PRMT R15, R15, 0x7632, R15 ;  /* 0x000076320f0f7816 */ /* 0x000fc6000000000f */
[----:B------:R-:W-:Y:S01]  /*02e0*/  FADD R34, R23, R34 ;  /* 0x0000002217227221 */ /* 0x000fe20000000000 */
[----:B------:R-:W-:Y:S01]  /*02f0*/  SHF.L.U32 R15, R15, 0x10, RZ ;  /* 0x000000100f0f7819 */ /* 0x000fe200000006ff */
[----:B------:R-:W-:-:S04]  /*0300*/  FADD R11, R36, R35 ;  /* 0x00000023240b7221 */ /* 0x000fc80000000000 */
[----:B------:R-:W-:Y:S01]  /*0310*/  FADD R23, R15, R34 ;  /* 0x000000220f177221 */ /* 0x000fe20000000000 */
[----:B----4-:R-:W-:Y:S01]  /*0320*/  SHF.L.U32 R34, R19, 0x10, RZ ;  /* 0x0000001013227819 */ /* 0x010fe200000006ff */
[----:B------:R-:W-:-:S04]  /*0330*/  IMAD.U32 R35, R10, 0x10000, RZ ;  /* 0x000100000a237824 */ /* 0x000fc800078e00ff */
[--C-:B------:R-:W-:Y:S01]  /*0340*/  FADD R15, R34, R11.reuse ;  /* 0x0000000b220f7221 */ /* 0x100fe20000000000 */
[----:B------:R-:W-:Y:S02]  /*0350*/  PRMT R11, R10, 0x7632, R11 ;  /* 0x000076320a0b7816 */ /* 0x000fe4000000000b */
[----:B------:R-:W-:Y:S02]  /*0360*/  PRMT R10, R22, 0x7632, R10 ;  /* 0x00007632160a7816 */ /* 0x000fe4000000000a */
[----:B------:R-:W-:-:S03]  /*0370*/  SHF.L.U32 R11, R11, 0x10, RZ ;  /* 0x000000100b0b7819 */ /* 0x000fc600000006ff */
[----:B------:R-:W-:Y:S01]  /*0380*/  IMAD.U32 R10, R10, 0x10000, RZ ;  /* 0x000100000a0a7824 */ /* 0x000fe200078e00ff */
[----:B------:R-:W-:-:S03]  /*0390*/  SHF.L.U32 R36, R9, 0x10, RZ ;  /* 0x0000001009247819 */ /* 0x000fc600000006ff */
[--C-:B------:R-:W-:Y:S01]  /*03a0*/  FADD R10, R10, R11.reuse ;  /* 0x0000000b0a0a7221 */ /* 0x100fe20000000000 */
[----:B------:R-:W-:Y:S02]  /*03b0*/  PRMT R11, R9, 0x7632, R11 ;  /* 0x00007632090b7816 */ /* 0x000fe4000000000b */
[----:B------:R-:W-:Y:S02]  /*03c0*/  PRMT R9, R21, 0x7632, R9 ;  /* 0x0000763215097816 */ /* 0x000fe40000000009 */
[----:B------:R-:W-:Y:S02]  /*03d0*/  SHF.L.U32 R34, R11, 0x10, RZ ;  /* 0x000000100b227819 */ /* 0x000fe400000006ff */
[----:B------:R-:W-:Y:S02]  /*03e0*/  SHF.L.U32 R9, R9, 0x10, RZ ;  /* 0x0000001009097819 */ /* 0x000fe400000006ff */
[----:B------:R-:W-:Y:S02]  /*03f0*/  SHF.L.U32 R22, R22, 0x10, RZ ;  /* 0x0000001016167819 */ /* 0x000fe400000006ff */
[C---:B------:R-:W-:Y:S01]  /*0400*/  SHF.L.U32 R11, R8.reuse, 0x10, RZ ;  /* 0x00000010080b7819 */ /* 0x040fe200000006ff */
[----:B------:R-:W-:Y:S01]  /*0410*/  FADD R34, R9, R34 ;  /* 0x0000002209227221 */ /* 0x000fe20000000000 */
[----:B------:R-:W-:-:S02]  /*0420*/  PRMT R9, R8, 0x7632, R9 ;  /* 0x0000763208097816 */ /* 0x000fc40000000009 */
[C---:B------:R-:W-:Y:S01]  /*0430*/  PRMT R8, R20.reuse, 0x7632, R8 ;  /* 0x0000763214087816 */ /* 0x040fe20000000008 */
[----:B------:R-:W-:Y:S01]  /*0440*/  IMAD.U32 R21, R21, 0x10000, RZ ;  /* 0x0001000015157824 */ /* 0x000fe200078e00ff */
[----:B------:R-:W-:Y:S01]  /*0450*/  SHF.L.U32 R20, R20, 0x10, RZ ;  /* 0x0000001014147819 */ /* 0x000fe200000006ff */
[----:B------:R-:W-:Y:S01]  /*0460*/  FADD R35, R22, R35 ;  /* 0x0000002316237221 */ /* 0x000fe20000000000 */
[----:B------:R-:W-:Y:S01]  /*0470*/  SHF.L.U32 R22, R14, 0x10, RZ ;  /* 0x000000100e167819 */ /* 0x000fe200000006ff */
[----:B------:R-:W-:Y:S01]  /*0480*/  FADD R36, R21, R36 ;  /* 0x0000002415247221 */ /* 0x000fe20000000000 */
[----:B------:R-:W-:Y:S01]  /*0490*/  SHF.L.U32 R8, R8, 0x10, RZ ;  /* 0x0000001008087819 */ /* 0x000fe200000006ff */
[----:B------:R-:W-:Y:S01]  /*04a0*/  FADD R11, R20, R11 ;  /* 0x0000000b140b7221 */ /* 0x000fe20000000000 */
[----:B------:R-:W-:Y:S01]  /*04b0*/  IMAD.U32 R21, R13, 0x10000, RZ ;  /* 0x000100000d157824 */ /* 0x000fe200078e00ff */
[----:B------:R-:W-:Y:S01]  /*04c0*/  SHF.L.U32 R20, R12, 0x10, RZ ;  /* 0x000000100c147819 */ /* 0x000fe200000006ff */
[----:B------:R-:W-:Y:S01]  /*04d0*/  IMAD.U32 R9, R9, 0x10000, RZ ;  /* 0x0001000009097824 */ /* 0x000fe200078e00ff */
[----:B------:R-:W-:-:S02]  /*04e0*/  PRMT R14, R14, 0x7632, R14 ;  /* 0x000076320e0e7816 */ /* 0x000fc4000000000e */
[----:B------:R-:W-:Y:S02]  /*04f0*/  PRMT R13, R13, 0x7632, R13 ;  /* 0x000076320d0d7816 */ /* 0x000fe4000000000d */
[----:B------:R-:W-:Y:S01]  /*0500*/  PRMT R12, R12, 0x7632, R12 ;  /* 0x000076320c0c7816 */ /* 0x000fe2000000000c */
[----:B------:R-:W-:Y:S01]  /*0510*/  FADD R22, R22, R35 ;  /* 0x0000002316167221 */ /* 0x000fe20000000000 */
[----:B------:R-:W-:Y:S01]  /*0520*/  FADD R35, R8, R9 ;  /* 0x0000000908237221 */ /* 0x000fe20000000000 */
[----:B------:R-:W-:Y:S01]  /*0530*/  IMAD.U32 R9, R14, 0x10000, RZ ;  /* 0x000100000e097824 */ /* 0x000fe200078e00ff */
[----:B------:R-:W-:Y:S02]  /*0540*/  SHF.L.U32 R13, R13, 0x10, RZ ;  /* 0x000000100d0d7819 */ /* 0x000fe400000006ff */
[----:B------:R-:W-:Y:S01]  /*0550*/  SHF.L.U32 R12, R12, 0x10, RZ ;  /* 0x000000100c0c7819 */ /* 0x000fe200000006ff */
[----:B------:R-:W-:Y:S01]  /*0560*/  FADD R20, R20, R11 ;  /* 0x0000000b14147221 */ /* 0x000fe20000000000 */
[----:B------:R-:W-:Y:S01]  /*0570*/  FADD R14, R9, R10 ;  /* 0x0000000a090e7221 */ /* 0x000fe20000000000 */
[----:B------:R-:W-:Y:S01]  /*0580*/  FADD R34, R13, R34 ;  /* 0x000000220d227221 */ /* 0x000fe20000000000 */
[----:B------:R-:W-:Y:S01]  /*0590*/  CS2R R8, SRZ ;  /* 0x0000000000087805 */ /* 0x000fe2000001ff00 */
[----:B------:R-:W-:Y:S01]  /*05a0*/  FADD R35, R12, R35 ;  /* 0x000000230c237221 */ /* 0x000fe20000000000 */
[----:B------:R-:W-:Y:S01]  /*05b0*/  CS2R R10, SRZ ;  /* 0x00000000000a7805 */ /* 0x000fe2000001ff00 */
[----:B------:R-:W-:-:S05]  /*05c0*/  IMAD.WIDE R12, R31, R28, c[0x0][0x180] ;  /* 0x000060001f0c7625 */ /* 0x000fca00078e021c */
[----:B------:R0:W2:Y:S01]  /*05d0*/  @!P1 LDG.E.EF.128 R8, [R12.64] ;  /* 0x000000040c089981 */ /* 0x0000a2000c0e1d00 */
[----:B------:R-:W-:Y:S01]  /*05e0*/  PRMT R19, R19, 0x7632, R19 ;  /* 0x0000763213137816 */ /* 0x000fe20000000013 */
[----:B------:R-:W-:-:S04]  /*05f0*/  FADD R21, R21, R36 ;  /* 0x0000002415157221 */ /* 0x000fc80000000000 */
[----:B------:R-:W-:Y:S01]  /*0600*/  IMAD.U32 R36, R19, 0x10000, RZ ;  /* 0x0001000013247824 */ /* 0x000fe200078e00ff */
[----:B------:R-:W-:-:S03]  /*0610*/  SHF.L.U32 R19, R18, 0x10, RZ ;  /* 0x0000001012137819 */ /* 0x000fc600000006ff */
[----:B------:R-:W-:Y:S01]  /*0620*/  FADD R23, R36, R23 ;  /* 0x0000001724177221 */ /* 0x000fe20000000000 */
[C---:B------:R-:W-:Y:S02]  /*0630*/  SHF.L.U32 R36, R17.reuse, 0x10, RZ ;  /* 0x0000001011247819 */ /* 0x040fe400000006ff */
[----:B------:R-:W-:Y:S01]  /*0640*/  PRMT R17, R17, 0x7632, R17 ;  /* 0x0000763211117816 */ /* 0x000fe20000000011 */
[----:B------:R-:W-:Y:S01]  /*0650*/  FADD R22, R19, R22 ;  /* 0x0000001613167221 */ /* 0x000fe20000000000 */
[----:B------:R-:W-:Y:S01]  /*0660*/  IMAD.U32 R19, R16, 0x10000, RZ ;  /* 0x0001000010137824 */ /* 0x000fe200078e00ff */
[----:B------:R-:W-:Y:S02]  /*0670*/  PRMT R18, R18, 0x7632, R18 ;  /* 0x0000763212127816 */ /* 0x000fe40000000012 */
[----:B------:R-:W-:Y:S02]  /*0680*/  SHF.L.U32 R17, R17, 0x10, RZ ;  /* 0x0000001011117819 */ /* 0x000fe400000006ff */
[----:B------:R-:W-:Y:S01]  /*0690*/  PRMT R16, R16, 0x7632, R16 ;  /* 0x0000763210107816 */ /* 0x000fe20000000010 */
[----:B------:R-:W-:Y:S01]  /*06a0*/  FADD R20, R19, R20 ;  /* 0x0000001413147221 */ /* 0x000fe20000000000 */
[----:B0-----:R-:W-:Y:S01]  /*06b0*/  SHF.L.U32 R13, R18, 0x10, RZ ;  /* 0x00000010120d7819 */ /* 0x001fe200000006ff */
[----:B------:R-:W-:-:S02]  /*06c0*/  FADD R34, R17, R34 ;  /* 0x0000002211227221 */ /* 0x000fc40000000000 */
[----:B------:R-:W-:Y:S02]  /*06d0*/  IMAD.U32 R16, R16, 0x10000, RZ ;  /* 0x0001000010107824 */ /* 0x000fe400078e00ff */
[----:B------:R-:W-:Y:S02]  /*06e0*/  FADD R14, R13, R14 ;  /* 0x0000000e0d0e7221 */ /* 0x000fe40000000000 */
[----:B------:R-:W-:Y:S01]  /*06f0*/  FADD R35, R16, R35 ;  /* 0x0000002310237221 */ /* 0x000fe20000000000 */
[----:B------:R-:W-:Y:S01]  /*0700*/  FADD R21, R36, R21 ;  /* 0x0000001524157221 */ /* 0x000fe20000000000 */
[----:B------:R-:W-:Y:S02]  /*0710*/  ISETP.GE.U32.AND P0, PT, R30, 0xe00, PT ;  /* 0x00000e001e00780c */ /* 0x000fe40003f06070 */
[----:B--2---:R-:W-:Y:S01]  /*0720*/  SHF.L.U32 R19, R8, 0x10, RZ ;  /* 0x0000001008137819 */ /* 0x004fe200000006ff */
[----:B------:R-:W-:Y:S01]  /*0730*/  IMAD.U32 R17, R10, 0x10000, RZ ;  /* 0x000100000a117824 */ /* 0x000fe200078e00ff */
[----:B------:R-:W-:-:S02]  /*0740*/  PRMT R8, R8, 0x7632, R8 ;  /* 0x0000763208087816 */ /* 0x000fc40000000008 */
[----:B------:R-:W-:Y:S02]  /*0750*/  PRMT R12, R9, 0x7632, R12 ;  /* 0x00007632090c7816 */ /* 0x000fe4000000000c */
[----:B------:R-:W-:Y:S02]  /*0760*/  PRMT R10, R10, 0x7632, R10 ;  /* 0x000076320a0a7816 */ /* 0x000fe4000000000a */
[----:B------:R-:W-:Y:S01]  /*0770*/  PRMT R18, R11, 0x7632, R18 ;  /* 0x000076320b127816 */ /* 0x000fe20000000012 */
[----:B------:R-:W-:Y:S01]  /*0780*/  FADD R13, R19, R20 ;  /* 0x00000014130d7221 */ /* 0x000fe20000000000 */
[----:B------:R-:W-:Y:S02]  /*0790*/  SHF.L.U32 R20, R11, 0x10, RZ ;  /* 0x000000100b147819 */ /* 0x000fe400000006ff */
[----:B------:R-:W-:Y:S01]  /*07a0*/  SHF.L.U32 R16, R9, 0x10, RZ ;  /* 0x0000001009107819 */ /* 0x000fe200000006ff */
[----:B------:R-:W-:Y:S01]  /*07b0*/  IMAD.U32 R9, R12, 0x10000, RZ ;  /* 0x000100000c097824 */ /* 0x000fe200078e00ff */
[----:B------:R-:W-:-:S02]  /*07c0*/  SHF.L.U32 R8, R8, 0x10, RZ ;  /* 0x0000001008087819 */ /* 0x000fc400000006ff */
[----:B------:R-:W-:Y:S02]  /*07d0*/  SHF.L.U32 R11, R10, 0x10, RZ ;  /* 0x000000100a0b7819 */ /* 0x000fe400000006ff */
[----:B------:R-:W-:Y:S01]  /*07e0*/  SHF.L.U32 R18, R18, 0x10, RZ ;  /* 0x0000001012127819 */ /* 0x000fe200000006ff */
[----:B------:R-:W-:Y:S01]  /*07f0*/  FADD R20, R20, R15 ;  /* 0x0000000f14147221 */ /* 0x000fe20000000000 */
[----:B------:R-:W-:Y:S01]  /*0800*/  FADD R21, R16, R21 ;  /* 0x0000001510157221 */ /* 0x000fe20000000000 */
[----:B------:R-:W-:Y:S01]  /*0810*/  FADD R17, R17, R22 ;  /* 0x0000001611117221 */ /* 0x000fe20000000000 */
[----:B------:R-:W-:Y:S01]  /*0820*/  FADD R12, R8, R35 ;  /* 0x00000023080c7221 */ /* 0x000fe20000000000 */
[----:B------:R-:W-:Y:S01]  /*0830*/  FADD R34, R9, R34 ;  /* 0x0000002209227221 */ /* 0x000fe20000000000 */
[----:B------:R-:W-:Y:S01]  /*0840*/  FADD R15, R11, R14 ;  /* 0x0000000e0b0f7221 */ /* 0x000fe20000000000 */
[----:B------:R-:W-:Y:S02]  /*0850*/  FADD R23, R18, R23 ;  /* 0x0000001712177221 */ /* 0x000fe40000000000 */
[----:B------:R-:W-:-:S02]  /*0860*/  F2FP.BF16.PACK_AB R8, R12, R13 ;  /* 0x0000000d0c08723e */ /* 0x000fc400000010ff */
[----:B------:R-:W-:Y:S02]  /*0870*/  F2FP.BF16.PACK_AB R9, R34, R21 ;  /* 0x000000152209723e */ /* 0x000fe400000010ff */
[----:B------:R-:W-:Y:S02]  /*0880*/  F2FP.BF16.PACK_AB R10, R15, R17 ;  /* 0x000000110f0a723e */ /* 0x000fe400000010ff */
[----:B------:R-:W-:Y:S01]  /*0890*/  F2FP.BF16.PACK_AB R11, R23, R20 ;  /* 0x00000014170b723e */ /* 0x000fe200000010ff */
[----:B------:R-:W-:Y:S01]  /*08a0*/  @!P1 FFMA R2, R13, R13, R2 ;  /* 0x0000000d0d029223 */ /* 0x000fe20000000002 */
[----:B------:R-:W-:-:S03]  /*08b0*/  @!P1 FFMA R4, R21, R21, R4 ;  /* 0x0000001515049223 */ /* 0x000fc60000000004 */
[----:B------:R0:W-:Y:S01]  /*08c0*/  @!P1 STG.E.128 [R32.64], R8 ;  /* 0x0000000820009986 */ /* 0x0001e2000c101d04 */
[----:B------:R-:W-:Y:S01]  /*08d0*/  @!P1 FFMA R6, R17, R17, R6 ;  /* 0x0000001111069223 */ /* 0x000fe20000000006 */
[----:B------:R-:W-:Y:S01]  /*08e0*/  @!P1 FFMA R25, R20, R20, R25 ;  /* 0x0000001414199223 */ /* 0x000fe20000000019 */
[----:B------:R-:W-:Y:S01]  /*08f0*/  @!P1 FFMA R3, R12, R12, R3 ;  /* 0x0000000c0c039223 */ /* 0x000fe20000000003 */
[----:B------:R-:W-:Y:S01]  /*0900*/  @!P1 FFMA R5, R34, R34, R5 ;  /* 0x0000002222059223 */ /* 0x000fe20000000005 */
[----:B------:R-:W-:Y:S01]  /*0910*/  @!P1 FFMA R24, R15, R15, R24 ;  /* 0x0000000f0f189223 */ /* 0x000fe20000000018 */
[----:B------:R-:W-:Y:S01]  /*0920*/  @!P1 FFMA R26, R23, R23, R26 ;  /* 0x00000017171a9223 */ /* 0x000fe2000000001a */
[----:B------:R-:W-:Y:S05]  /*0930*/  @!P0 BRA `(.L_x_0) ;  /* 0xfffff7e000008947 */ /* 0x000fea000383ffff */
[----:B------:R-:W-:Y:S01]  /*0940*/  FADD R3, R2, R3 ;  /* 0x0000000302037221 */ /* 0x000fe20000000000 */
[----:B------:R-:W-:Y:S01]  /*0950*/  LOP3.LUT P0, RZ, R0, 0x1f, RZ, 0xc0, !PT ;  /* 0x0000001f00ff7812 */ /* 0x000fe2000780c0ff */
[----:B0-----:R-:W-:Y:S01]  /*0960*/  IMAD.SHL.U32 R9, R29, 0x8, RZ ;  /* 0x000000081d097824 */ /* 0x001fe200078e00ff */
[----:B------:R-:W-:Y:S01]  /*0970*/  SHF.R.U32.HI R8, RZ, 0x3, R0 ;  /* 0x00000003ff087819 */ /* 0x000fe20000011600 */
[----:B------:R-:W-:Y:S01]  /*0980*/  FADD R4, R4, R3 ;  /* 0x0000000304047221 */ /* 0x000fe20000000000 */
[----:B------:R-:W-:-:S02]  /*0990*/  ISETP.GE.AND P2, PT, R0, 0x10, PT ;  /* 0x000000100000780c */ /* 0x000fc40003f46270 */
[----:B------:R-:W-:Y:S01]  /*09a0*/  LOP3.LUT R8, R9, 0x4, R8, 0xf8, !PT ;  /* 0x0000000409087812 */ /* 0x000fe200078ef808 */
[----:B------:R-:W-:-:S04]  /*09b0*/  FADD R5, R5, R4 ;  /* 0x0000000405057221 */ /* 0x000fc80000000000 */
[----:B------:R-:W-:-:S04]  /*09c0*/  FADD R5, R6, R5 ;  /* 0x0000000506057221 */ /* 0x000fc80000000000 */
[----:B------:R-:W-:-:S04]  /*09d0*/  FADD R24, R24, R5 ;  /* 0x0000000518187221 */ /* 0x000fc80000000000 */
[----:B------:R-:W-:-:S04]  /*09e0*/  FADD R25, R25, R24 ;  /* 0x0000001819197221 */ /* 0x000fc80000000000 */
[----:B------:R-:W-:-:S05]  /*09f0*/  FADD R25, R26, R25 ;  /* 0x000000191a197221 */ /* 0x000fca0000000000 */
[----:B------:R-:W0:Y:S02]  /*0a00*/  SHFL.BFLY PT, R2, R25, 0x10, 0x1f ;  /* 0x0e001f0019027f89 */ /* 0x000e2400000e0000 */
[----:B0-----:R-:W-:-:S05]  /*0a10*/  FADD R2, R25, R2 ;  /* 0x0000000219027221 */ /* 0x001fca0000000000 */
[----:B------:R-:W0:Y:S02]  /*0a20*/  SHFL.BFLY PT, R3, R2, 0x8, 0x1f ;  /* 0x0d001f0002037f89 */ /* 0x000e2400000e0000 */
[----:B0-----:R-:W-:Y:S01]  /*0a30*/  FADD R3, R2, R3 ;  /* 0x0000000302037221 */ /* 0x001fe20000000000 */
[----:B------:R-:W-:-:S04]  /*0a40*/  LOP3.LUT R2, R0, 0x1, RZ, 0xc0, !PT ;  /* 0x0000000100027812 */ /* 0x000fc800078ec0ff */
[----:B------:R-:W0:Y:S02]  /*0a50*/  SHFL.BFLY PT, R4, R3, 0x4, 0x1f ;  /* 0x0c801f0003047f89 */ /* 0x000e2400000e0000 */
[----:B0-----:R-:W-:-:S05]  /*0a60*/  FADD R4, R3, R4 ;  /* 0x0000000403047221 */ /* 0x001fca0000000000 */
[----:B------:R-:W0:Y:S02]  /*0a70*/  SHFL.BFLY PT, R5, R4, 0x2, 0x1f ;  /* 0x0c401f0004057f89 */ /* 0x000e2400000e0000 */
[----:B0-----:R-:W-:-:S05]  /*0a80*/  FADD R5, R4, R5 ;  /* 0x0000000504057221 */ /* 0x001fca0000000000 */
[----:B------:R-:W0:Y:S02]  /*0a90*/  SHFL.BFLY PT, R6, R5, 0x1, 0x1f ;  /* 0x0c201f0005067f89 */ /* 0x000e2400000e0000 */
[----:B0-----:R-:W-:Y:S01]  /*0aa0*/  FADD R11, R5, R6 ;  /* 0x00000006050b7221 */ /* 0x001fe20000000000 */
[----:B------:R-:W-:-:S04]  /*0ab0*/  MOV R6, 0xfffffe00 ;  /* 0xfffffe0000067802 */ /* 0x000fc80000000f00 */
[----:B------:R-:W-:Y:S04]  /*0ac0*/  @!P0 STS [R8], R11 ;  /* 0x0000000b08008388 */ /* 0x000fe80000000800 */
[----:B------:R-:W-:Y:S01]  /*0ad0*/  BAR.SYNC.DEFER_BLOCKING 0x0 ;  /* 0x0000000000007b1d */ /* 0x000fe20000010000 */
[----:B------:R-:W-:Y:S02]  /*0ae0*/  ISETP.NE.U32.AND P0, PT, R2, 0x1, PT ;  /* 0x000000010200780c */ /* 0x000fe40003f05070 */
[----:B------:R-:W-:Y:S02]  /*0af0*/  MOV R2, 0x39800000 ;  /* 0x3980000000027802 */ /* 0x000fe40000000f00 */
[----:B------:R-:W-:Y:S01]  /*0b00*/  ISETP.LT.AND P0, PT, R0, 0x10, P0 ;  /* 0x000000100000780c */ /* 0x000fe20000701270 */
[----:B------:R-:W0:Y:S04]  /*0b10*/  @!P2 LDS R10, [R0.X4] ;  /* 0x00000000000aa984 */ /* 0x000e280000004800 */
[----:B0-----:R-:W0:Y:S02]  /*0b20*/  SHFL.BFLY PT, R3, R10, 0x1, 0x1f ;  /* 0x0c201f000a037f89 */ /* 0x001e2400000e0000 */
[----:B0-----:R-:W-:Y:S01]  /*0b30*/  FADD R9, R10, R3 ;  /* 0x000000030a097221 */ /* 0x001fe20000000000 */
[----:B------:R-:W-:-:S05]  /*0b40*/  LOP3.LUT R3, R0, 0x1ff, RZ, 0xc0, !PT ;  /* 0x000001ff00037812 */ /* 0x000fca00078ec0ff */
[----:B------:R0:W-:Y:S01]  /*0b50*/  @P0 STS [R0.X4], R9 ;  /* 0x0000000900000388 */ /* 0x0001e20000004800 */
[----:B------:R-:W-:-:S03]  /*0b60*/  IMAD.WIDE.U32 R4, R3, R28, c[0x0][0x188] ;  /* 0x0000620003047625 */ /* 0x000fc600078e001c */
[----:B------:R-:W-:Y:S01]  /*0b70*/  BAR.SYNC.DEFER_BLOCKING 0x0 ;  /* 0x0000000000007b1d */ /* 0x000fe20000010000 */
[----:B0-----:R-:W-:-:S05]  /*0b80*/  MOV R0, 0xffffffff ;  /* 0xffffffff00007802 */ /* 0x001fca0000000f00 */
[----:B------:R-:W0:Y:S02]  /*0b90*/  LDS R29, [R29.X8] ;  /* 0x000000001d1d7984 */ /* 0x000e240000008800 */
[----:B0-----:R-:W-:-:S06]  /*0ba0*/  FFMA R2, R29, R2, 9.9999999747524270788e-07 ;  /* 0x358637bd1d027423 */ /* 0x001fcc0000000002 */
[----:B------:R-:W0:Y:S02]  /*0bb0*/  MUFU.RSQ R2, R2 ;  /* 0x0000000200027308 */ /* 0x000e240000001400 */
.L_x_1:
[----:B------:R1:W2:Y:S01]  /*0bc0*/  LDG.E.EL.U16 R12, [R4.64] ;  /* 0x00000004040c7981 */ /* 0x0002a2000c2e1500 */
[----:B------:R-:W-:Y:S01]  /*0bd0*/  IADD3 R6, P0, R6, 0x200, RZ ;  /* 0x0000020006067810 */ /* 0x000fe20007f1e0ff */
[----:B0-----:R-:W-:Y:S01]  /*0be0*/  IMAD.MOV.U32 R20, RZ, RZ, 0x2 ;  /* 0x00000002ff147424 */ /* 0x001fe200078e00ff */
[----:B------:R-:W-:Y:S01]  /*0bf0*/  CS2R R8, SRZ ;  /* 0x0000000000087805 */ /* 0x000fe2000001ff00 */
[----:B------:R-:W-:Y:S01]  /*0c00*/  CS2R R10, SRZ ;  /* 0x00000000000a7805 */ /* 0x000fe2000001ff00 */
[----:B------:R-:W-:-:S05]  /*0c10*/  LOP3.LUT R21, R27, R6, RZ, 0xfc, !PT ;  /* 0x000000061b157212 */ /* 0x000fca00078efcff */
[----:B------:R-:W-:-:S05]  /*0c20*/  IMAD.WIDE R22, R21, R20, c[0x0][0x160] ;  /* 0x0000580015167625 */ /* 0x000fca00078e0214 */
[----:B------:R-:W3:Y:S01]  /*0c30*/  @!P1 LDG.E.EF.128 R8, [R22.64] ;  /* 0x0000000416089981 */ /* 0x000ee2000c0e1d00 */
[----:B------:R-:W-:Y:S01]  /*0c40*/  IADD3.X R0, RZ, R0, RZ, P0, !PT ;  /* 0x00000000ff007210 */ /* 0x000fe200007fe4ff */
[----:B------:R-:W-:Y:S02]  /*0c50*/  IMAD.WIDE R20, R21, R20, c[0x0][0x190] ;  /* 0x0000640015147625 */ /* 0x000fe400078e0214 */
[----:B------:R-:W-:Y:S01]  /*0c60*/  BAR.SYNC.DEFER_BLOCKING 0x0 ;  /* 0x0000000000007b1d */ /* 0x000fe20000010000 */
[----:B------:R-:W-:Y:S02]  /*0c70*/  ISETP.GE.U32.AND P0, PT, R6, 0xe00, PT ;  /* 0x00000e000600780c */ /* 0x000fe40003f06070 */
[----:B-1----:R-:W-:Y:S02]  /*0c80*/  IADD3 R4, P2, R4, 0x400, RZ ;  /* 0x0000040004047810 */ /* 0x002fe40007f5e0ff */
[----:B------:R-:W-:Y:S02]  /*0c90*/  ISETP.GE.U32.AND.EX P0, PT, R0, RZ, PT, P0 ;  /* 0x000000ff0000720c */ /* 0x000fe40003f06100 */
[----:B------:R-:W-:-:S02]  /*0ca0*/  IADD3.X R5, RZ, R5, RZ, P2, !PT ;  /* 0x00000005ff057210 */ /* 0x000fc400017fe4ff */
[----:B--2---:R-:W-:-:S05]  /*0cb0*/  SHF.L.U32 R26, R12, 0x10, RZ ;  /* 0x000000100c1a7819 */ /* 0x004fca00000006ff */
[----:B------:R-:W-:Y:S04]  /*0cc0*/  STS [R3.X4], R26 ;  /* 0x0000001a03007388 */ /* 0x000fe80000004800 */
[----:B------:R-:W-:Y:S01]  /*0cd0*/  BAR.SYNC.DEFER_BLOCKING 0x0 ;  /* 0x0000000000007b1d */ /* 0x000fe20000010000 */
[C---:B---3--:R-:W-:Y:S02]  /*0ce0*/  PRMT R24, R8.reuse, 0x7632, R24 ;  /* 0x0000763208187816 */ /* 0x048fe40000000018 */
[----:B------:R-:W-:Y:S02]  /*0cf0*/  SHF.L.U32 R25, R8, 0x10, RZ ;  /* 0x0000001008197819 */ /* 0x000fe400000006ff */
[C---:B------:R-:W-:Y:S01]  /*0d00*/  PRMT R8, R9.reuse, 0x7632, R8 ;  /* 0x0000763209087816 */ /* 0x040fe20000000008 */
[----:B------:R-:W-:Y:S01]  /*0d10*/  IMAD.U32 R23, R24, 0x10000, RZ ;  /* 0x0001000018177824 */ /* 0x000fe200078e00ff */
[----:B------:R-:W-:Y:S01]  /*0d20*/  SHF.L.U32 R29, R9, 0x10, RZ ;  /* 0x00000010091d7819 */ /* 0x000fe200000006ff */
[----:B0-----:R-:W-:Y:S01]  /*0d30*/  FMUL R25, R2, R25 ;  /* 0x0000001902197220 */ /* 0x001fe20000400000 */
[----:B------:R-:W-:-:S02]  /*0d40*/  PRMT R22, R10, 0x7632, R22 ;  /* 0x000076320a167816 */ /* 0x000fc40000000016 */
[----:B------:R-:W-:Y:S01]  /*0d50*/  SHF.L.U32 R9, R10, 0x10, RZ ;  /* 0x000000100a097819 */ /* 0x000fe200000006ff */
[----:B------:R-:W-:Y:S01]  /*0d60*/  FMUL R10, R2, R23 ;  /* 0x00000017020a7220 */ /* 0x000fe20000400000 */
[----:B------:R-:W-:Y:S01]  /*0d70*/  SHF.L.U32 R31, R8, 0x10, RZ ;  /* 0x00000010081f7819 */ /* 0x000fe200000006ff */
[C---:B------:R-:W-:Y:S01]  /*0d80*/  FMUL R29, R2.reuse, R29 ;  /* 0x0000001d021d7220 */ /* 0x040fe20000400000 */
[C---:B------:R-:W-:Y:S01]  /*0d90*/  PRMT R24, R11.reuse, 0x7632, R24 ;  /* 0x000076320b187816 */ /* 0x040fe20000000018 */
[----:B------:R-:W-:Y:S01]  /*0da0*/  FMUL R9, R2, R9 ;  /* 0x0000000902097220 */ /* 0x000fe20000400000 */
[----:B------:R-:W-:Y:S01]  /*0db0*/  SHF.L.U32 R23, R11, 0x10, RZ ;  /* 0x000000100b177819 */ /* 0x000fe200000006ff */
[----:B------:R-:W-:Y:S01]  /*0dc0*/  IMAD.U32 R11, R22, 0x10000, RZ ;  /* 0x00010000160b7824 */ /* 0x000fe200078e00ff */
[----:B------:R-:W0:Y:S03]  /*0dd0*/  LDS.128 R12, [R7.X4] ;  /* 0x00000000070c7984 */ /* 0x000e260000004c00 */
[----:B------:R-:W-:Y:S01]  /*0de0*/  FMUL R23, R2, R23 ;  /* 0x0000001702177220 */ /* 0x000fe20000400000 */
[----:B------:R-:W1:Y:S01]  /*0df0*/  LDS.128 R16, [R7.X4+0x10] ;  /* 0x0000100007107984 */ /* 0x000e620000004c00 */
[----:B0-----:R-:W-:Y:S01]  /*0e00*/  FMUL R8, R25, R12 ;  /* 0x0000000c19087220 */ /* 0x001fe20000400000 */
[----:B------:R-:W-:Y:S01]  /*0e10*/  FMUL R13, R10, R13 ;  /* 0x0000000d0a0d7220 */ /* 0x000fe20000400000 */
[----:B------:R-:W-:Y:S01]  /*0e20*/  FMUL R10, R2, R31 ;  /* 0x0000001f020a7220 */ /* 0x000fe20000400000 */
[----:B------:R-:W-:Y:S01]  /*0e30*/  SHF.L.U32 R25, R24, 0x10, RZ ;  /* 0x0000001018197819 */ /* 0x000fe200000006ff */
[----:B------:R-:W-:Y:S01]  /*0e40*/  FMUL R14, R14, R29 ;  /* 0x0000001d0e0e7220 */ /* 0x000fe20000400000 */
[----:B-1----:R-:W-:Y:S01]  /*0e50*/  FMUL R16, R9, R16 ;  /* 0x0000001009107220 */ /* 0x002fe20000400000 */
[----:B------:R-:W-:Y:S01]  /*0e60*/  FMUL R15, R15, R10 ;  /* 0x0000000a0f0f7220 */ /* 0x000fe20000400000 */
[C---:B------:R-:W-:Y:S01]  /*0e70*/  FMUL R10, R2.reuse, R11 ;  /* 0x0000000b020a7220 */ /* 0x040fe20000400000 */
[----:B------:R-:W-:Y:S01]  /*0e80*/  FMUL R12, R2, R25 ;  /* 0x00000019020c7220 */ /* 0x000fe20000400000 */
[----:B------:R-:W-:Y:S01]  /*0e90*/  FMUL R11, R18, R23 ;  /* 0x00000017120b7220 */ /* 0x000fe20000400000 */
[----:B------:R-:W-:Y:S01]  /*0ea0*/  F2FP.BF16.PACK_AB R8, R13, R8 ;  /* 0x000000080d08723e */ /* 0x000fe200000010ff */
[----:B------:R-:W-:Y:S01]  /*0eb0*/  FMUL R17, R10, R17 ;  /* 0x000000110a117220 */ /* 0x000fe20000400000 */
[----:B------:R-:W-:Y:S01]  /*0ec0*/  FMUL R12, R19, R12 ;  /* 0x0000000c130c7220 */ /* 0x000fe20000400000 */
[----:B------:R-:W-:-:S03]  /*0ed0*/  F2FP.BF16.PACK_AB R9, R15, R14 ;  /* 0x0000000e0f09723e */ /* 0x000fc600000010ff */
[----:B------:R-:W-:Y:S02]  /*0ee0*/  F2FP.BF16.PACK_AB R10, R17, R16 ;  /* 0x00000010110a723e */ /* 0x000fe400000010ff */
[----:B------:R-:W-:-:S05]  /*0ef0*/  F2FP.BF16.PACK_AB R11, R12, R11 ;  /* 0x0000000b0c0b723e */ /* 0x000fca00000010ff */
[----:B------:R0:W-:Y:S01]  /*0f00*/  @!P1 STG.E.128 [R20.64], R8 ;  /* 0x0000000814009986 */ /* 0x0001e2000c101d04 */
[----:B------:R-:W-:Y:S05]  /*0f10*/  @!P0 BRA `(.L_x_1) ;  /* 0xfffffca000008947 */ /* 0x000fea000383ffff */
[----:B------:R-:W-:Y:S05]  /*0f20*/  EXIT ;  /* 0x000000000000794d */ /* 0x000fea0003800000 */
.L_x_2:
[----:B------:R-:W-:-:S00]  /*0f30*/  BRA `(.L_x_2) ;  /* 0xfffffff000007947 */ /* 0x000fc0000383ffff */
[----:B------:R-:W-:-:S00]  /*0f40*/  NOP ;  /* 0x0000000000007918 */ /* 0x000fc00000000000 */
        /* <DEDUP_REMOVED lines=11> */
.L_x_3:


//--------------------- .nv.global.init           --------------------------
	.section	.nv.global.init,"aw",@progbits
.nv.global.init:
	.type		_$_str,@object
	.size		_$_str,(.L_0 - _$_str)
_$_str:
        /*0000*/ 	.byte	0x5f, 0x5f, 0x43, 0x55, 0x44, 0x41, 0x5f, 0x46, 0x54, 0x5a, 0x00
.L_0:


//--------------------- .nv.shared.triton_red_fused__to_copy_add_mean_mul_pow_rsqrt_12 --------------------------
	.section	.nv.shared.triton_red_fused__to_copy_add_mean_mul_pow_rsqrt_12,"aw",@nobits
	.sectionflags	@""
	.align	16
